//
// Generated by NVIDIA NVVM Compiler
//
// Compiler Build ID: CL-36424714
// Cuda compilation tools, release 13.0, V13.0.88
// Based on NVVM 20.0.0
//

.version 9.0
.target sm_100
.address_size 64

	// .globl	_Z3sumPiS_S_

.visible .entry _Z3sumPiS_S_(
	.param .u64 .ptr .align 1 _Z3sumPiS_S__param_0,
	.param .u64 .ptr .align 1 _Z3sumPiS_S__param_1,
	.param .u64 .ptr .align 1 _Z3sumPiS_S__param_2
)
{
	.reg .pred 	%p<2>;
	.reg .b32 	%r<5>;
	.reg .b64 	%rd<11>;

	ld.param.u64 	%rd1, [_Z3sumPiS_S__param_0];
	ld.param.u64 	%rd2, [_Z3sumPiS_S__param_1];
	ld.param.u64 	%rd3, [_Z3sumPiS_S__param_2];
	mov.u32 	%r1, %tid.x;
	setp.gt.u32 	%p1, %r1, 9;
	@%p1 bra 	$L__BB0_2;
	cvta.to.global.u64 	%rd4, %rd1;
	cvta.to.global.u64 	%rd5, %rd2;
	cvta.to.global.u64 	%rd6, %rd3;
	mul.wide.u32 	%rd7, %r1, 4;
	add.s64 	%rd8, %rd4, %rd7;
	ld.global.u32 	%r2, [%rd8];
	add.s64 	%rd9, %rd5, %rd7;
	ld.global.u32 	%r3, [%rd9];
	add.s32 	%r4, %r3, %r2;
	add.s64 	%rd10, %rd6, %rd7;
	st.global.u32 	[%rd10], %r4;
$L__BB0_2:
	ret;

}


// ===== COMPILED SASS (sm_100) =====

	.target	sm_100

	.elftype	@"ET_EXEC"


//--------------------- .note.nv.tkinfo           --------------------------
	.section	.note.nv.tkinfo,"",@"SHT_NOTE"
	.sectionflags	@"SHF_NOTE_NV_TKINFO"
	.tkinfo
        /*0018*/ 	.word	0x00000002
        /*0030*/ 	.string	""
        /*0030*/ 	.string	"ptxas"
        /*0030*/ 	.string	"Cuda compilation tools, release 13.0, V13.0.88"
        /*0030*/ 	.string	"Build cuda_13.0.r13.0/compiler.36424714_0"
        /*0030*/ 	.string	"-arch sm_100 -m 64 "



//--------------------- .note.nv.cuinfo           --------------------------
	.section	.note.nv.cuinfo,"",@"SHT_NOTE"
	.sectionflags	@"SHF_NOTE_NV_CUINFO"
        /*0018*/ 	.short	0x0002
        /*001a*/ 	.short	0x0064
        /*001c*/ 	.short	0x0082
	.zero		2


//--------------------- .nv.info                  --------------------------
	.section	.nv.info,"",@"SHT_CUDA_INFO"
	.align	4


	//----- nvinfo : EIATTR_REGCOUNT
	.align		4
        /*0000*/ 	.byte	0x04, 0x2f
        /*0002*/ 	.short	(.L_1 - .L_0)
	.align		4
.L_0:
        /*0004*/ 	.word	index@(_Z3sumPiS_S_)
        /*0008*/ 	.word	0x0000000c


	//----- nvinfo : EIATTR_FRAME_SIZE
	.align		4
.L_1:
        /*000c*/ 	.byte	0x04, 0x11
        /*000e*/ 	.short	(.L_3 - .L_2)
	.align		4
.L_2:
        /*0010*/ 	.word	index@(_Z3sumPiS_S_)
        /*0014*/ 	.word	0x00000000


	//----- nvinfo : EIATTR_MIN_STACK_SIZE
	.align		4
.L_3:
        /*0018*/ 	.byte	0x04, 0x12
        /*001a*/ 	.short	(.L_5 - .L_4)
	.align		4
.L_4:
        /*001c*/ 	.word	index@(_Z3sumPiS_S_)
        /*0020*/ 	.word	0x00000000
.L_5:


//--------------------- .nv.compat                --------------------------
	.section	.nv.compat,"",@"SHT_CUDA_COMPAT_INFO"
	.align	4
        /*0000*/ 	.byte	0x02, 0x09, 0x00, 0x00, 0x02, 0x02, 0x01, 0x00, 0x02, 0x05, 0x05, 0x00, 0x03, 0x07, 0x01, 0x01
        /*0010*/ 	.byte	0x02, 0x03, 0x00, 0x00, 0x02, 0x06, 0x01, 0x00, 0x04, 0x0b, 0x08, 0x00, 0x09, 0x00, 0x00, 0x00
        /*0020*/ 	.byte	0x00, 0x00, 0x00, 0x00


//--------------------- .nv.info._Z3sumPiS_S_     --------------------------
	.section	.nv.info._Z3sumPiS_S_,"",@"SHT_CUDA_INFO"
	.sectionflags	@""
	.align	4


	//----- nvinfo : EIATTR_CUDA_API_VERSION
	.align		4
        /*0000*/ 	.byte	0x04, 0x37
        /*0002*/ 	.short	(.L_7 - .L_6)
.L_6:
        /*0004*/ 	.word	0x00000082


	//----- nvinfo : EIATTR_KPARAM_INFO
	.align		4
.L_7:
        /*0008*/ 	.byte	0x04, 0x17
        /*000a*/ 	.short	(.L_9 - .L_8)
.L_8:
        /*000c*/ 	.word	0x00000000
        /*0010*/ 	.short	0x0002
        /*0012*/ 	.short	0x0010
        /*0014*/ 	.byte	0x00, 0xf5, 0x21, 0x00


	//----- nvinfo : EIATTR_KPARAM_INFO
	.align		4
.L_9:
        /*0018*/ 	.byte	0x04, 0x17
        /*001a*/ 	.short	(.L_11 - .L_10)
.L_10:
        /*001c*/ 	.word	0x00000000
        /*0020*/ 	.short	0x0001
        /*0022*/ 	.short	0x0008
        /*0024*/ 	.byte	0x00, 0xf5, 0x21, 0x00


	//----- nvinfo : EIATTR_KPARAM_INFO
	.align		4
.L_11:
        /*0028*/ 	.byte	0x04, 0x17
        /*002a*/ 	.short	(.L_13 - .L_12)
.L_12:
        /*002c*/ 	.word	0x00000000
        /*0030*/ 	.short	0x0000
        /*0032*/ 	.short	0x0000
        /*0034*/ 	.byte	0x00, 0xf5, 0x21, 0x00


	//----- nvinfo : EIATTR_SPARSE_MMA_MASK
	.align		4
.L_13:
        /*0038*/ 	.byte	0x03, 0x50
        /*003a*/ 	.short	0x0000


	//----- nvinfo : EIATTR_MAXREG_COUNT
	.align		4
        /*003c*/ 	.byte	0x03, 0x1b
        /*003e*/ 	.short	0x00ff


	//----- nvinfo : EIATTR_MERCURY_ISA_VERSION
	.align		4
        /*0040*/ 	.byte	0x03, 0x5f
        /*0042*/ 	.short	0x0101


	//----- nvinfo : EIATTR_VRC_CTA_INIT_COUNT
	.align		4
        /*0044*/ 	.byte	0x02, 0x4a
	.zero		1
	.zero		1


	//----- nvinfo : EIATTR_EXIT_INSTR_OFFSETS
	.align		4
        /*0048*/ 	.byte	0x04, 0x1c
        /*004a*/ 	.short	(.L_15 - .L_14)


	//   ....[0]....
.L_14:
        /*004c*/ 	.word	0x00000030


	//   ....[1]....
        /*0050*/ 	.word	0x000000f0


	//----- nvinfo : EIATTR_CBANK_PARAM_SIZE
	.align		4
.L_15:
        /*0054*/ 	.byte	0x03, 0x19
        /*0056*/ 	.short	0x0018


	//----- nvinfo : EIATTR_PARAM_CBANK
	.align		4
        /*0058*/ 	.byte	0x04, 0x0a
        /*005a*/ 	.short	(.L_17 - .L_16)
	.align		4
.L_16:
        /*005c*/ 	.word	index@(.nv.constant0._Z3sumPiS_S_)
        /*0060*/ 	.short	0x0380
        /*0062*/ 	.short	0x0018


	//----- nvinfo : EIATTR_SW_WAR
	.align		4
.L_17:
        /*0064*/ 	.byte	0x04, 0x36
        /*0066*/ 	.short	(.L_19 - .L_18)
.L_18:
        /*0068*/ 	.word	0x00000008
.L_19:


//--------------------- .nv.callgraph             --------------------------
	.section	.nv.callgraph,"",@"SHT_CUDA_CALLGRAPH"
	.align	4
	.sectionentsize	8
	.align		4
        /*0000*/ 	.word	0x00000000
	.align		4
        /*0004*/ 	.word	0xffffffff
	.align		4
        /*0008*/ 	.word	0x00000000
	.align		4
        /*000c*/ 	.word	0xfffffffe
	.align		4
        /*0010*/ 	.word	0x00000000
	.align		4
        /*0014*/ 	.word	0xfffffffd
	.align		4
        /*0018*/ 	.word	0x00000000
	.align		4
        /*001c*/ 	.word	0xfffffffc


//--------------------- .text._Z3sumPiS_S_        --------------------------
	.section	.text._Z3sumPiS_S_,"ax",@progbits
	.align	128
        .global         _Z3sumPiS_S_
        .type           _Z3sumPiS_S_,@function
        .size           _Z3sumPiS_S_,(.L_x_1 - _Z3sumPiS_S_)
        .other          _Z3sumPiS_S_,@"STO_CUDA_ENTRY STV_DEFAULT"
_Z3sumPiS_S_:
.text._Z3sumPiS_S_:
[----:B------:R-:W-:Y:S01]  /*0000*/  LDC R1, c[0x0][0x37c] ;  /* 0x0000df00ff017b82 */ /* 0x000fe20000000800 */
[----:B------:R-:W0:Y:S02]  /*0010*/  S2R R9, SR_TID.X ;  /* 0x0000000000097919 */ /* 0x000e240000002100 */
[----:B0-----:R-:W-:-:S13]  /*0020*/  ISETP.GT.U32.AND P0, PT, R9, 0x9, PT ;  /* 0x000000090900780c */ /* 0x001fda0003f04070 */
[----:B------:R-:W-:Y:S05]  /*0030*/  @P0 EXIT ;  /* 0x000000000000094d */ /* 0x000fea0003800000 */
[----:B------:R-:W0:Y:S01]  /*0040*/  LDC.64 R2, c[0x0][0x380] ;  /* 0x0000e000ff027b82 */ /* 0x000e220000000a00 */
[----:B------:R-:W1:Y:S07]  /*0050*/  LDCU.64 UR4, c[0x0][0x358] ;  /* 0x00006b00ff0477ac */ /* 0x000e6e0008000a00 */
[----:B------:R-:W2:Y:S08]  /*0060*/  LDC.64 R4, c[0x0][0x388] ;  /* 0x0000e200ff047b82 */ /* 0x000eb00000000a00 */
[----:B------:R-:W3:Y:S01]  /*0070*/  LDC.64 R6, c[0x0][0x390] ;  /* 0x0000e400ff067b82 */ /* 0x000ee20000000a00 */
[----:B0-----:R-:W-:-:S06]  /*0080*/  IMAD.WIDE.U32 R2, R9, 0x4, R2 ;  /* 0x0000000409027825 */ /* 0x001fcc00078e0002 */
[----:B-1----:R-:W4:Y:S01]  /*0090*/  LDG.E R2, desc[UR4][R2.64] ;  /* 0x0000000402027981 */ /* 0x002f22000c1e1900 */
[----:B--2---:R-:W-:-:S06]  /*00a0*/  IMAD.WIDE.U32 R4, R9, 0x4, R4 ;  /* 0x0000000409047825 */ /* 0x004fcc00078e0004 */
[----:B------:R-:W4:Y:S01]  /*00b0*/  LDG.E R5, desc[UR4][R4.64] ;  /* 0x0000000404057981 */ /* 0x000f22000c1e1900 */
[----:B---3--:R-:W-:Y:S01]  /*00c0*/  IMAD.WIDE.U32 R6, R9, 0x4, R6 ;  /* 0x0000000409067825 */ /* 0x008fe200078e0006 */
[----:B----4-:R-:W-:-:S05]  /*00d0*/  IADD3 R9, PT, PT, R2, R5, RZ ;  /* 0x0000000502097210 */ /* 0x010fca0007ffe0ff */
[----:B------:R-:W-:Y:S01]  /*00e0*/  STG.E desc[UR4][R6.64], R9 ;  /* 0x0000000906007986 */ /* 0x000fe2000c101904 */
[----:B------:R-:W-:Y:S05]  /*00f0*/  EXIT ;  /* 0x000000000000794d */ /* 0x000fea0003800000 */
.L_x_0:
[----:B------:R-:W-:-:S00]  /*0100*/  BRA `(.L_x_0) ;  /* 0xfffffffc00fc7947 */ /* 0x000fc0000383ffff */
[----:B------:R-:W-:-:S00]  /*0110*/  NOP ;  /* 0x0000000000007918 */ /* 0x000fc00000000000 */
        /* <DEDUP_REMOVED lines=14> */
.L_x_1:


//--------------------- .nv.shared.reserved.0     --------------------------
	.section	.nv.shared.reserved.0,"aw",@nobits
	.weak		__nv_reservedSMEM_offset_0_alias
	.size		__nv_reservedSMEM_offset_0_alias, 0, 64
	.other		__nv_reservedSMEM_offset_0_alias,@"STO_CUDA_RESERVED_SHARED STV_DEFAULT"
__nv_reservedSMEM_offset_0_alias:
	.zero		0
	.zero		64


//--------------------- .nv.constant0._Z3sumPiS_S_ --------------------------
	.section	.nv.constant0._Z3sumPiS_S_,"a",@progbits
	.sectionflags	@""
	.align	4
.nv.constant0._Z3sumPiS_S_:
	.zero		920


//--------------------- SYMBOLS --------------------------

	.type		.nv.reservedSmem.offset0,@object
	.size		.nv.reservedSmem.offset0,0x4
